//
// Generated by NVIDIA NVVM Compiler
//
// Compiler Build ID: CL-36424714
// Cuda compilation tools, release 13.0, V13.0.88
// Based on NVVM 20.0.0
//

.version 9.0
.target sm_100
.address_size 64

	// .globl	_Z8randTestPf

.visible .entry _Z8randTestPf(
	.param .u64 .ptr .align 1 _Z8randTestPf_param_0
)
{
	.reg .b32 	%r<10>;
	.reg .b32 	%f<6>;
	.reg .b64 	%rd<7>;

	ld.param.u64 	%rd1, [_Z8randTestPf_param_0];
	cvta.to.global.u64 	%rd2, %rd1;
	mov.u32 	%r1, %ctaid.x;
	mov.u32 	%r2, %ntid.x;
	mov.u32 	%r3, %tid.x;
	mad.lo.s32 	%r4, %r1, %r2, %r3;
	cvt.rn.f32.s32 	%f1, %r4;
	cos.approx.f32 	%f2, %f1;
	cvt.rzi.s32.f32 	%r5, %f2;
	sin.approx.f32 	%f3, %f1;
	cvt.rzi.s32.f32 	%r6, %f3;
	cvt.rn.f32.s32 	%f4, %r5;
	mul.wide.s32 	%rd3, %r4, 4;
	add.s64 	%rd4, %rd2, %rd3;
	st.global.f32 	[%rd4], %f4;
	cvt.rn.f32.s32 	%f5, %r6;
	shr.u32 	%r7, %r4, 31;
	add.s32 	%r8, %r4, %r7;
	shr.s32 	%r9, %r8, 1;
	mul.wide.s32 	%rd5, %r9, 4;
	add.s64 	%rd6, %rd2, %rd5;
	st.global.f32 	[%rd6], %f5;
	ret;

}


// ===== COMPILED SASS (sm_100) =====

	.target	sm_100

	.elftype	@"ET_EXEC"


//--------------------- .note.nv.tkinfo           --------------------------
	.section	.note.nv.tkinfo,"",@"SHT_NOTE"
	.sectionflags	@"SHF_NOTE_NV_TKINFO"
	.tkinfo
        /*0018*/ 	.word	0x00000002
        /*0030*/ 	.string	""
        /*0030*/ 	.string	"ptxas"
        /*0030*/ 	.string	"Cuda compilation tools, release 13.0, V13.0.88"
        /*0030*/ 	.string	"Build cuda_13.0.r13.0/compiler.36424714_0"
        /*0030*/ 	.string	"-arch sm_100 -m 64 "



//--------------------- .note.nv.cuinfo           --------------------------
	.section	.note.nv.cuinfo,"",@"SHT_NOTE"
	.sectionflags	@"SHF_NOTE_NV_CUINFO"
        /*0018*/ 	.short	0x0002
        /*001a*/ 	.short	0x0064
        /*001c*/ 	.short	0x0082
	.zero		2


//--------------------- .nv.info                  --------------------------
	.section	.nv.info,"",@"SHT_CUDA_INFO"
	.align	4


	//----- nvinfo : EIATTR_REGCOUNT
	.align		4
        /*0000*/ 	.byte	0x04, 0x2f
        /*0002*/ 	.short	(.L_1 - .L_0)
	.align		4
.L_0:
        /*0004*/ 	.word	index@(_Z8randTestPf)
        /*0008*/ 	.word	0x0000000c


	//----- nvinfo : EIATTR_FRAME_SIZE
	.align		4
.L_1:
        /*000c*/ 	.byte	0x04, 0x11
        /*000e*/ 	.short	(.L_3 - .L_2)
	.align		4
.L_2:
        /*0010*/ 	.word	index@(_Z8randTestPf)
        /*0014*/ 	.word	0x00000000


	//----- nvinfo : EIATTR_MIN_STACK_SIZE
	.align		4
.L_3:
        /*0018*/ 	.byte	0x04, 0x12
        /*001a*/ 	.short	(.L_5 - .L_4)
	.align		4
.L_4:
        /*001c*/ 	.word	index@(_Z8randTestPf)
        /*0020*/ 	.word	0x00000000
.L_5:


//--------------------- .nv.compat                --------------------------
	.section	.nv.compat,"",@"SHT_CUDA_COMPAT_INFO"
	.align	4
        /*0000*/ 	.byte	0x02, 0x09, 0x00, 0x00, 0x02, 0x02, 0x01, 0x00, 0x02, 0x05, 0x05, 0x00, 0x03, 0x07, 0x01, 0x01
        /*0010*/ 	.byte	0x02, 0x03, 0x00, 0x00, 0x02, 0x06, 0x01, 0x00, 0x04, 0x0b, 0x08, 0x00, 0x09, 0x00, 0x00, 0x00
        /*0020*/ 	.byte	0x00, 0x00, 0x00, 0x00


//--------------------- .nv.info._Z8randTestPf    --------------------------
	.section	.nv.info._Z8randTestPf,"",@"SHT_CUDA_INFO"
	.sectionflags	@""
	.align	4


	//----- nvinfo : EIATTR_CUDA_API_VERSION
	.align		4
        /*0000*/ 	.byte	0x04, 0x37
        /*0002*/ 	.short	(.L_7 - .L_6)
.L_6:
        /*0004*/ 	.word	0x00000082


	//----- nvinfo : EIATTR_KPARAM_INFO
	.align		4
.L_7:
        /*0008*/ 	.byte	0x04, 0x17
        /*000a*/ 	.short	(.L_9 - .L_8)
.L_8:
        /*000c*/ 	.word	0x00000000
        /*0010*/ 	.short	0x0000
        /*0012*/ 	.short	0x0000
        /*0014*/ 	.byte	0x00, 0xf5, 0x21, 0x00


	//----- nvinfo : EIATTR_SPARSE_MMA_MASK
	.align		4
.L_9:
        /*0018*/ 	.byte	0x03, 0x50
        /*001a*/ 	.short	0x0000


	//----- nvinfo : EIATTR_MAXREG_COUNT
	.align		4
        /*001c*/ 	.byte	0x03, 0x1b
        /*001e*/ 	.short	0x00ff


	//----- nvinfo : EIATTR_MERCURY_ISA_VERSION
	.align		4
        /*0020*/ 	.byte	0x03, 0x5f
        /*0022*/ 	.short	0x0101


	//----- nvinfo : EIATTR_VRC_CTA_INIT_COUNT
	.align		4
        /*0024*/ 	.byte	0x02, 0x4a
	.zero		1
	.zero		1


	//----- nvinfo : EIATTR_EXIT_INSTR_OFFSETS
	.align		4
        /*0028*/ 	.byte	0x04, 0x1c
        /*002a*/ 	.short	(.L_11 - .L_10)


	//   ....[0]....
.L_10:
        /*002c*/ 	.word	0x00000150


	//----- nvinfo : EIATTR_CBANK_PARAM_SIZE
	.align		4
.L_11:
        /*0030*/ 	.byte	0x03, 0x19
        /*0032*/ 	.short	0x0008


	//----- nvinfo : EIATTR_PARAM_CBANK
	.align		4
        /*0034*/ 	.byte	0x04, 0x0a
        /*0036*/ 	.short	(.L_13 - .L_12)
	.align		4
.L_12:
        /*0038*/ 	.word	index@(.nv.constant0._Z8randTestPf)
        /*003c*/ 	.short	0x0380
        /*003e*/ 	.short	0x0008


	//----- nvinfo : EIATTR_SW_WAR
	.align		4
.L_13:
        /*0040*/ 	.byte	0x04, 0x36
        /*0042*/ 	.short	(.L_15 - .L_14)
.L_14:
        /*0044*/ 	.word	0x00000008
.L_15:


//--------------------- .nv.callgraph             --------------------------
	.section	.nv.callgraph,"",@"SHT_CUDA_CALLGRAPH"
	.align	4
	.sectionentsize	8
	.align		4
        /*0000*/ 	.word	0x00000000
	.align		4
        /*0004*/ 	.word	0xffffffff
	.align		4
        /*0008*/ 	.word	0x00000000
	.align		4
        /*000c*/ 	.word	0xfffffffe
	.align		4
        /*0010*/ 	.word	0x00000000
	.align		4
        /*0014*/ 	.word	0xfffffffd
	.align		4
        /*0018*/ 	.word	0x00000000
	.align		4
        /*001c*/ 	.word	0xfffffffc


//--------------------- .text._Z8randTestPf       --------------------------
	.section	.text._Z8randTestPf,"ax",@progbits
	.align	128
        .global         _Z8randTestPf
        .type           _Z8randTestPf,@function
        .size           _Z8randTestPf,(.L_x_1 - _Z8randTestPf)
        .other          _Z8randTestPf,@"STO_CUDA_ENTRY STV_DEFAULT"
_Z8randTestPf:
.text._Z8randTestPf:
[----:B------:R-:W-:Y:S01]  /*0000*/  LDC R1, c[0x0][0x37c] ;  /* 0x0000df00ff017b82 */ /* 0x000fe20000000800 */
[----:B------:R-:W0:Y:S07]  /*0010*/  S2R R0, SR_TID.X ;  /* 0x0000000000007919 */ /* 0x000e2e0000002100 */
[----:B------:R-:W0:Y:S08]  /*0020*/  S2UR UR4, SR_CTAID.X ;  /* 0x00000000000479c3 */ /* 0x000e300000002500 */
[----:B------:R-:W0:Y:S08]  /*0030*/  LDC R3, c[0x0][0x360] ;  /* 0x0000d800ff037b82 */ /* 0x000e300000000800 */
[----:B------:R-:W1:Y:S01]  /*0040*/  LDC.64 R4, c[0x0][0x380] ;  /* 0x0000e000ff047b82 */ /* 0x000e620000000a00 */
[----:B0-----:R-:W-:Y:S01]  /*0050*/  IMAD R3, R3, UR4, R0 ;  /* 0x0000000403037c24 */ /* 0x001fe2000f8e0200 */
[----:B------:R-:W0:Y:S04]  /*0060*/  LDCU.64 UR4, c[0x0][0x358] ;  /* 0x00006b00ff0477ac */ /* 0x000e280008000a00 */
[----:B------:R-:W-:-:S02]  /*0070*/  I2FP.F32.S32 R0, R3 ;  /* 0x0000000300007245 */ /* 0x000fc40000201400 */
[----:B------:R-:W-:-:S03]  /*0080*/  LEA.HI R2, R3, R3, RZ, 0x1 ;  /* 0x0000000303027211 */ /* 0x000fc600078f08ff */
[----:B------:R-:W-:Y:S01]  /*0090*/  FMUL.RZ R8, R0, 0.15915493667125701904 ;  /* 0x3e22f98300087820 */ /* 0x000fe2000040c000 */
[----:B------:R-:W-:Y:S01]  /*00a0*/  SHF.R.S32.HI R7, RZ, 0x1, R2 ;  /* 0x00000001ff077819 */ /* 0x000fe20000011402 */
[--C-:B-1----:R-:W-:Y:S02]  /*00b0*/  IMAD.WIDE R2, R3, 0x4, R4.reuse ;  /* 0x0000000403027825 */ /* 0x102fe400078e0204 */
[----:B------:R-:W1:Y:S02]  /*00c0*/  MUFU.COS R0, R8 ;  /* 0x0000000800007308 */ /* 0x000e640000000000 */
[----:B------:R-:W-:-:S06]  /*00d0*/  IMAD.WIDE R4, R7, 0x4, R4 ;  /* 0x0000000407047825 */ /* 0x000fcc00078e0204 */
[----:B------:R-:W2:Y:S08]  /*00e0*/  MUFU.SIN R6, R8 ;  /* 0x0000000800067308 */ /* 0x000eb00000000400 */
[----:B-1----:R-:W1:Y:S08]  /*00f0*/  F2I.TRUNC.NTZ R0, R0 ;  /* 0x0000000000007305 */ /* 0x002e70000020f100 */
[----:B--2---:R-:W2:Y:S01]  /*0100*/  F2I.TRUNC.NTZ R6, R6 ;  /* 0x0000000600067305 */ /* 0x004ea2000020f100 */
[----:B-1----:R-:W-:-:S05]  /*0110*/  I2FP.F32.S32 R7, R0 ;  /* 0x0000000000077245 */ /* 0x002fca0000201400 */
[----:B0-----:R-:W-:Y:S01]  /*0120*/  STG.E desc[UR4][R2.64], R7 ;  /* 0x0000000702007986 */ /* 0x001fe2000c101904 */
[----:B--2---:R-:W-:-:S05]  /*0130*/  I2FP.F32.S32 R9, R6 ;  /* 0x0000000600097245 */ /* 0x004fca0000201400 */
[----:B------:R-:W-:Y:S01]  /*0140*/  STG.E desc[UR4][R4.64], R9 ;  /* 0x0000000904007986 */ /* 0x000fe2000c101904 */
[----:B------:R-:W-:Y:S05]  /*0150*/  EXIT ;  /* 0x000000000000794d */ /* 0x000fea0003800000 */
.L_x_0:
[----:B------:R-:W-:-:S00]  /*0160*/  BRA `(.L_x_0) ;  /* 0xfffffffc00fc7947 */ /* 0x000fc0000383ffff */
[----:B------:R-:W-:-:S00]  /*0170*/  NOP ;  /* 0x0000000000007918 */ /* 0x000fc00000000000 */
        /* <DEDUP_REMOVED lines=8> */
.L_x_1:


//--------------------- .nv.shared.reserved.0     --------------------------
	.section	.nv.shared.reserved.0,"aw",@nobits
	.weak		__nv_reservedSMEM_offset_0_alias
	.size		__nv_reservedSMEM_offset_0_alias, 0, 64
	.other		__nv_reservedSMEM_offset_0_alias,@"STO_CUDA_RESERVED_SHARED STV_DEFAULT"
__nv_reservedSMEM_offset_0_alias:
	.zero		0
	.zero		64


//--------------------- .nv.constant0._Z8randTestPf --------------------------
	.section	.nv.constant0._Z8randTestPf,"a",@progbits
	.sectionflags	@""
	.align	4
.nv.constant0._Z8randTestPf:
	.zero		904


//--------------------- SYMBOLS --------------------------

	.type		.nv.reservedSmem.offset0,@object
	.size		.nv.reservedSmem.offset0,0x4
